//
// Generated by NVIDIA NVVM Compiler
//
// Compiler Build ID: CL-36424714
// Cuda compilation tools, release 13.0, V13.0.88
// Based on NVVM 20.0.0
//

.version 9.0
.target sm_100
.address_size 64

	// .globl	_Z12reduction_v1Pfi
// _ZZ12reduction_v1PfiE10partialSum has been demoted
// _ZZ12reduction_v2PfiE10partialSum has been demoted

.visible .entry _Z12reduction_v1Pfi(
	.param .u64 .ptr .align 1 _Z12reduction_v1Pfi_param_0,
	.param .u32 _Z12reduction_v1Pfi_param_1
)
{
	.reg .pred 	%p<6>;
	.reg .b32 	%r<18>;
	.reg .b32 	%f<6>;
	.reg .b64 	%rd<7>;
	// demoted variable
	.shared .align 4 .b8 _ZZ12reduction_v1PfiE10partialSum[2048];
	ld.param.u64 	%rd2, [_Z12reduction_v1Pfi_param_0];
	ld.param.u32 	%r8, [_Z12reduction_v1Pfi_param_1];
	cvta.to.global.u64 	%rd1, %rd2;
	mov.u32 	%r1, %tid.x;
	mov.u32 	%r2, %ctaid.x;
	mov.u32 	%r3, %ntid.x;
	mad.lo.s32 	%r4, %r2, %r3, %r1;
	setp.ge.u32 	%p1, %r4, %r8;
	shl.b32 	%r9, %r1, 2;
	mov.u32 	%r10, _ZZ12reduction_v1PfiE10partialSum;
	add.s32 	%r5, %r10, %r9;
	@%p1 bra 	$L__BB0_2;
	mul.wide.u32 	%rd3, %r4, 4;
	add.s64 	%rd4, %rd1, %rd3;
	ld.global.f32 	%f1, [%rd4];
	st.shared.f32 	[%r5], %f1;
	bra.uni 	$L__BB0_3;
$L__BB0_2:
	mov.b32 	%r11, 0;
	st.shared.u32 	[%r5], %r11;
$L__BB0_3:
	bar.sync 	0;
	setp.lt.u32 	%p2, %r3, 2;
	@%p2 bra 	$L__BB0_8;
	mov.b32 	%r17, 1;
$L__BB0_5:
	shl.b32 	%r7, %r17, 1;
	add.s32 	%r13, %r7, -1;
	and.b32  	%r14, %r13, %r1;
	setp.ne.s32 	%p3, %r14, 0;
	@%p3 bra 	$L__BB0_7;
	shl.b32 	%r15, %r17, 2;
	add.s32 	%r16, %r5, %r15;
	ld.shared.f32 	%f2, [%r16];
	ld.shared.f32 	%f3, [%r5];
	add.f32 	%f4, %f2, %f3;
	st.shared.f32 	[%r5], %f4;
$L__BB0_7:
	bar.sync 	0;
	setp.lt.u32 	%p4, %r7, %r3;
	mov.u32 	%r17, %r7;
	@%p4 bra 	$L__BB0_5;
$L__BB0_8:
	setp.ne.s32 	%p5, %r1, 0;
	@%p5 bra 	$L__BB0_10;
	ld.shared.f32 	%f5, [_ZZ12reduction_v1PfiE10partialSum];
	mul.wide.u32 	%rd5, %r2, 4;
	add.s64 	%rd6, %rd1, %rd5;
	st.global.f32 	[%rd6], %f5;
$L__BB0_10:
	ret;

}
	// .globl	_Z12reduction_v2Pfi
.visible .entry _Z12reduction_v2Pfi(
	.param .u64 .ptr .align 1 _Z12reduction_v2Pfi_param_0,
	.param .u32 _Z12reduction_v2Pfi_param_1
)
{
	.reg .pred 	%p<6>;
	.reg .b32 	%r<15>;
	.reg .b32 	%f<6>;
	.reg .b64 	%rd<7>;
	// demoted variable
	.shared .align 4 .b8 _ZZ12reduction_v2PfiE10partialSum[2048];
	ld.param.u64 	%rd2, [_Z12reduction_v2Pfi_param_0];
	ld.param.u32 	%r8, [_Z12reduction_v2Pfi_param_1];
	cvta.to.global.u64 	%rd1, %rd2;
	mov.u32 	%r1, %tid.x;
	mov.u32 	%r2, %ctaid.x;
	mov.u32 	%r14, %ntid.x;
	mad.lo.s32 	%r4, %r2, %r14, %r1;
	setp.ge.u32 	%p1, %r4, %r8;
	shl.b32 	%r9, %r1, 2;
	mov.u32 	%r10, _ZZ12reduction_v2PfiE10partialSum;
	add.s32 	%r5, %r10, %r9;
	@%p1 bra 	$L__BB1_2;
	mul.wide.u32 	%rd3, %r4, 4;
	add.s64 	%rd4, %rd1, %rd3;
	ld.global.f32 	%f1, [%rd4];
	st.shared.f32 	[%r5], %f1;
	bra.uni 	$L__BB1_3;
$L__BB1_2:
	mov.b32 	%r11, 0;
	st.shared.u32 	[%r5], %r11;
$L__BB1_3:
	bar.sync 	0;
	setp.lt.u32 	%p2, %r14, 2;
	@%p2 bra 	$L__BB1_7;
$L__BB1_4:
	shr.u32 	%r7, %r14, 1;
	setp.ge.u32 	%p3, %r1, %r7;
	@%p3 bra 	$L__BB1_6;
	shl.b32 	%r12, %r7, 2;
	add.s32 	%r13, %r5, %r12;
	ld.shared.f32 	%f2, [%r13];
	ld.shared.f32 	%f3, [%r5];
	add.f32 	%f4, %f2, %f3;
	st.shared.f32 	[%r5], %f4;
$L__BB1_6:
	bar.sync 	0;
	setp.gt.u32 	%p4, %r14, 3;
	mov.u32 	%r14, %r7;
	@%p4 bra 	$L__BB1_4;
$L__BB1_7:
	setp.ne.s32 	%p5, %r1, 0;
	@%p5 bra 	$L__BB1_9;
	ld.shared.f32 	%f5, [_ZZ12reduction_v2PfiE10partialSum];
	mul.wide.u32 	%rd5, %r2, 4;
	add.s64 	%rd6, %rd1, %rd5;
	st.global.f32 	[%rd6], %f5;
$L__BB1_9:
	ret;

}


// ===== COMPILED SASS (sm_100) =====

	.target	sm_100

	.elftype	@"ET_EXEC"


//--------------------- .note.nv.tkinfo           --------------------------
	.section	.note.nv.tkinfo,"",@"SHT_NOTE"
	.sectionflags	@"SHF_NOTE_NV_TKINFO"
	.tkinfo
        /*0018*/ 	.word	0x00000002
        /*0030*/ 	.string	""
        /*0030*/ 	.string	"ptxas"
        /*0030*/ 	.string	"Cuda compilation tools, release 13.0, V13.0.88"
        /*0030*/ 	.string	"Build cuda_13.0.r13.0/compiler.36424714_0"
        /*0030*/ 	.string	"-arch sm_100 -m 64 "



//--------------------- .note.nv.cuinfo           --------------------------
	.section	.note.nv.cuinfo,"",@"SHT_NOTE"
	.sectionflags	@"SHF_NOTE_NV_CUINFO"
        /*0018*/ 	.short	0x0002
        /*001a*/ 	.short	0x0064
        /*001c*/ 	.short	0x0082
	.zero		2


//--------------------- .nv.info                  --------------------------
	.section	.nv.info,"",@"SHT_CUDA_INFO"
	.align	4


	//----- nvinfo : EIATTR_REGCOUNT
	.align		4
        /*0000*/ 	.byte	0x04, 0x2f
        /*0002*/ 	.short	(.L_1 - .L_0)
	.align		4
.L_0:
        /*0004*/ 	.word	index@(_Z12reduction_v1Pfi)
        /*0008*/ 	.word	0x0000000a


	//----- nvinfo : EIATTR_FRAME_SIZE
	.align		4
.L_1:
        /*000c*/ 	.byte	0x04, 0x11
        /*000e*/ 	.short	(.L_3 - .L_2)
	.align		4
.L_2:
        /*0010*/ 	.word	index@(_Z12reduction_v1Pfi)
        /*0014*/ 	.word	0x00000000


	//----- nvinfo : EIATTR_REGCOUNT
	.align		4
.L_3:
        /*0018*/ 	.byte	0x04, 0x2f
        /*001a*/ 	.short	(.L_5 - .L_4)
	.align		4
.L_4:
        /*001c*/ 	.word	index@(_Z12reduction_v2Pfi)
        /*0020*/ 	.word	0x0000000a


	//----- nvinfo : EIATTR_FRAME_SIZE
	.align		4
.L_5:
        /*0024*/ 	.byte	0x04, 0x11
        /*0026*/ 	.short	(.L_7 - .L_6)
	.align		4
.L_6:
        /*0028*/ 	.word	index@(_Z12reduction_v2Pfi)
        /*002c*/ 	.word	0x00000000


	//----- nvinfo : EIATTR_MIN_STACK_SIZE
	.align		4
.L_7:
        /*0030*/ 	.byte	0x04, 0x12
        /*0032*/ 	.short	(.L_9 - .L_8)
	.align		4
.L_8:
        /*0034*/ 	.word	index@(_Z12reduction_v2Pfi)
        /*0038*/ 	.word	0x00000000


	//----- nvinfo : EIATTR_MIN_STACK_SIZE
	.align		4
.L_9:
        /*003c*/ 	.byte	0x04, 0x12
        /*003e*/ 	.short	(.L_11 - .L_10)
	.align		4
.L_10:
        /*0040*/ 	.word	index@(_Z12reduction_v1Pfi)
        /*0044*/ 	.word	0x00000000
.L_11:


//--------------------- .nv.compat                --------------------------
	.section	.nv.compat,"",@"SHT_CUDA_COMPAT_INFO"
	.align	4
        /*0000*/ 	.byte	0x02, 0x09, 0x00, 0x00, 0x02, 0x02, 0x01, 0x00, 0x02, 0x05, 0x05, 0x00, 0x03, 0x07, 0x01, 0x01
        /*0010*/ 	.byte	0x02, 0x03, 0x00, 0x00, 0x02, 0x06, 0x01, 0x00, 0x04, 0x0b, 0x08, 0x00, 0x09, 0x00, 0x00, 0x00
        /*0020*/ 	.byte	0x00, 0x00, 0x00, 0x00


//--------------------- .nv.info._Z12reduction_v2Pfi --------------------------
	.section	.nv.info._Z12reduction_v2Pfi,"",@"SHT_CUDA_INFO"
	.sectionflags	@""
	.align	4


	//----- nvinfo : EIATTR_CUDA_API_VERSION
	.align		4
        /*0000*/ 	.byte	0x04, 0x37
        /*0002*/ 	.short	(.L_13 - .L_12)
.L_12:
        /*0004*/ 	.word	0x00000082


	//----- nvinfo : EIATTR_KPARAM_INFO
	.align		4
.L_13:
        /*0008*/ 	.byte	0x04, 0x17
        /*000a*/ 	.short	(.L_15 - .L_14)
.L_14:
        /*000c*/ 	.word	0x00000000
        /*0010*/ 	.short	0x0001
        /*0012*/ 	.short	0x0008
        /*0014*/ 	.byte	0x00, 0xf0, 0x11, 0x00


	//----- nvinfo : EIATTR_KPARAM_INFO
	.align		4
.L_15:
        /*0018*/ 	.byte	0x04, 0x17
        /*001a*/ 	.short	(.L_17 - .L_16)
.L_16:
        /*001c*/ 	.word	0x00000000
        /*0020*/ 	.short	0x0000
        /*0022*/ 	.short	0x0000
        /*0024*/ 	.byte	0x00, 0xf5, 0x21, 0x00


	//----- nvinfo : EIATTR_SPARSE_MMA_MASK
	.align		4
.L_17:
        /*0028*/ 	.byte	0x03, 0x50
        /*002a*/ 	.short	0x0000


	//----- nvinfo : EIATTR_MAXREG_COUNT
	.align		4
        /*002c*/ 	.byte	0x03, 0x1b
        /*002e*/ 	.short	0x00ff


	//----- nvinfo : EIATTR_NUM_BARRIERS
	.align		4
        /*0030*/ 	.byte	0x02, 0x4c
        /*0032*/ 	.byte	0x01
	.zero		1


	//----- nvinfo : EIATTR_MERCURY_ISA_VERSION
	.align		4
        /*0034*/ 	.byte	0x03, 0x5f
        /*0036*/ 	.short	0x0101


	//----- nvinfo : EIATTR_VRC_CTA_INIT_COUNT
	.align		4
        /*0038*/ 	.byte	0x02, 0x4a
	.zero		1
	.zero		1


	//----- nvinfo : EIATTR_EXIT_INSTR_OFFSETS
	.align		4
        /*003c*/ 	.byte	0x04, 0x1c
        /*003e*/ 	.short	(.L_19 - .L_18)


	//   ....[0]....
.L_18:
        /*0040*/ 	.word	0x00000210


	//   ....[1]....
        /*0044*/ 	.word	0x00000290


	//----- nvinfo : EIATTR_CBANK_PARAM_SIZE
	.align		4
.L_19:
        /*0048*/ 	.byte	0x03, 0x19
        /*004a*/ 	.short	0x000c


	//----- nvinfo : EIATTR_PARAM_CBANK
	.align		4
        /*004c*/ 	.byte	0x04, 0x0a
        /*004e*/ 	.short	(.L_21 - .L_20)
	.align		4
.L_20:
        /*0050*/ 	.word	index@(.nv.constant0._Z12reduction_v2Pfi)
        /*0054*/ 	.short	0x0380
        /*0056*/ 	.short	0x000c


	//----- nvinfo : EIATTR_SW_WAR
	.align		4
.L_21:
        /*0058*/ 	.byte	0x04, 0x36
        /*005a*/ 	.short	(.L_23 - .L_22)
.L_22:
        /*005c*/ 	.word	0x00000008
.L_23:


//--------------------- .nv.info._Z12reduction_v1Pfi --------------------------
	.section	.nv.info._Z12reduction_v1Pfi,"",@"SHT_CUDA_INFO"
	.sectionflags	@""
	.align	4


	//----- nvinfo : EIATTR_CUDA_API_VERSION
	.align		4
        /*0000*/ 	.byte	0x04, 0x37
        /*0002*/ 	.short	(.L_25 - .L_24)
.L_24:
        /*0004*/ 	.word	0x00000082


	//----- nvinfo : EIATTR_KPARAM_INFO
	.align		4
.L_25:
        /*0008*/ 	.byte	0x04, 0x17
        /*000a*/ 	.short	(.L_27 - .L_26)
.L_26:
        /*000c*/ 	.word	0x00000000
        /*0010*/ 	.short	0x0001
        /*0012*/ 	.short	0x0008
        /*0014*/ 	.byte	0x00, 0xf0, 0x11, 0x00


	//----- nvinfo : EIATTR_KPARAM_INFO
	.align		4
.L_27:
        /*0018*/ 	.byte	0x04, 0x17
        /*001a*/ 	.short	(.L_29 - .L_28)
.L_28:
        /*001c*/ 	.word	0x00000000
        /*0020*/ 	.short	0x0000
        /*0022*/ 	.short	0x0000
        /*0024*/ 	.byte	0x00, 0xf5, 0x21, 0x00


	//----- nvinfo : EIATTR_SPARSE_MMA_MASK
	.align		4
.L_29:
        /*0028*/ 	.byte	0x03, 0x50
        /*002a*/ 	.short	0x0000


	//----- nvinfo : EIATTR_MAXREG_COUNT
	.align		4
        /*002c*/ 	.byte	0x03, 0x1b
        /*002e*/ 	.short	0x00ff


	//----- nvinfo : EIATTR_NUM_BARRIERS
	.align		4
        /*0030*/ 	.byte	0x02, 0x4c
        /*0032*/ 	.byte	0x01
	.zero		1


	//----- nvinfo : EIATTR_MERCURY_ISA_VERSION
	.align		4
        /*0034*/ 	.byte	0x03, 0x5f
        /*0036*/ 	.short	0x0101


	//----- nvinfo : EIATTR_VRC_CTA_INIT_COUNT
	.align		4
        /*0038*/ 	.byte	0x02, 0x4a
	.zero		1
	.zero		1


	//----- nvinfo : EIATTR_EXIT_INSTR_OFFSETS
	.align		4
        /*003c*/ 	.byte	0x04, 0x1c
        /*003e*/ 	.short	(.L_31 - .L_30)


	//   ....[0]....
.L_30:
        /*0040*/ 	.word	0x00000220


	//   ....[1]....
        /*0044*/ 	.word	0x000002a0


	//----- nvinfo : EIATTR_CBANK_PARAM_SIZE
	.align		4
.L_31:
        /*0048*/ 	.byte	0x03, 0x19
        /*004a*/ 	.short	0x000c


	//----- nvinfo : EIATTR_PARAM_CBANK
	.align		4
        /*004c*/ 	.byte	0x04, 0x0a
        /*004e*/ 	.short	(.L_33 - .L_32)
	.align		4
.L_32:
        /*0050*/ 	.word	index@(.nv.constant0._Z12reduction_v1Pfi)
        /*0054*/ 	.short	0x0380
        /*0056*/ 	.short	0x000c


	//----- nvinfo : EIATTR_SW_WAR
	.align		4
.L_33:
        /*0058*/ 	.byte	0x04, 0x36
        /*005a*/ 	.short	(.L_35 - .L_34)
.L_34:
        /*005c*/ 	.word	0x00000008
.L_35:


//--------------------- .nv.callgraph             --------------------------
	.section	.nv.callgraph,"",@"SHT_CUDA_CALLGRAPH"
	.align	4
	.sectionentsize	8
	.align		4
        /*0000*/ 	.word	0x00000000
	.align		4
        /*0004*/ 	.word	0xffffffff
	.align		4
        /*0008*/ 	.word	0x00000000
	.align		4
        /*000c*/ 	.word	0xfffffffe
	.align		4
        /*0010*/ 	.word	0x00000000
	.align		4
        /*0014*/ 	.word	0xfffffffd
	.align		4
        /*0018*/ 	.word	0x00000000
	.align		4
        /*001c*/ 	.word	0xfffffffc


//--------------------- .text._Z12reduction_v2Pfi --------------------------
	.section	.text._Z12reduction_v2Pfi,"ax",@progbits
	.align	128
        .global         _Z12reduction_v2Pfi
        .type           _Z12reduction_v2Pfi,@function
        .size           _Z12reduction_v2Pfi,(.L_x_6 - _Z12reduction_v2Pfi)
        .other          _Z12reduction_v2Pfi,@"STO_CUDA_ENTRY STV_DEFAULT"
_Z12reduction_v2Pfi:
.text._Z12reduction_v2Pfi:
[----:B------:R-:W-:Y:S01]  /*0000*/  LDC R1, c[0x0][0x37c] ;  /* 0x0000df00ff017b82 */ /* 0x000fe20000000800 */
[----:B------:R-:W0:Y:S01]  /*0010*/  S2R R6, SR_TID.X ;  /* 0x0000000000067919 */ /* 0x000e220000002100 */
[----:B------:R-:W0:Y:S01]  /*0020*/  LDCU UR8, c[0x0][0x360] ;  /* 0x00006c00ff0877ac */ /* 0x000e220008000800 */
[----:B------:R-:W0:Y:S01]  /*0030*/  S2R R7, SR_CTAID.X ;  /* 0x0000000000077919 */ /* 0x000e220000002500 */
[----:B------:R-:W1:Y:S01]  /*0040*/  LDCU UR4, c[0x0][0x388] ;  /* 0x00007100ff0477ac */ /* 0x000e620008000800 */
[----:B------:R-:W2:Y:S01]  /*0050*/  LDCU.64 UR6, c[0x0][0x358] ;  /* 0x00006b00ff0677ac */ /* 0x000ea20008000a00 */
[----:B0-----:R-:W-:-:S05]  /*0060*/  IMAD R5, R7, UR8, R6 ;  /* 0x0000000807057c24 */ /* 0x001fca000f8e0206 */
[----:B-1----:R-:W-:-:S13]  /*0070*/  ISETP.GE.U32.AND P1, PT, R5, UR4, PT ;  /* 0x0000000405007c0c */ /* 0x002fda000bf26070 */
[----:B------:R-:W0:Y:S02]  /*0080*/  @!P1 LDC.64 R2, c[0x0][0x380] ;  /* 0x0000e000ff029b82 */ /* 0x000e240000000a00 */
[----:B0-----:R-:W-:-:S06]  /*0090*/  @!P1 IMAD.WIDE.U32 R2, R5, 0x4, R2 ;  /* 0x0000000405029825 */ /* 0x001fcc00078e0002 */
[----:B--2---:R-:W2:Y:S01]  /*00a0*/  @!P1 LDG.E R3, desc[UR6][R2.64] ;  /* 0x0000000602039981 */ /* 0x004ea2000c1e1900 */
[----:B------:R-:W0:Y:S01]  /*00b0*/  S2UR UR5, SR_CgaCtaId ;  /* 0x00000000000579c3 */ /* 0x000e220000008800 */
[----:B------:R-:W-:Y:S01]  /*00c0*/  IMAD.U32 R4, RZ, RZ, UR8 ;  /* 0x00000008ff047e24 */ /* 0x000fe2000f8e00ff */
[----:B------:R-:W-:Y:S01]  /*00d0*/  UMOV UR4, 0x400 ;  /* 0x0000040000047882 */ /* 0x000fe20000000000 */
[----:B------:R-:W-:-:S03]  /*00e0*/  ISETP.NE.AND P0, PT, R6, RZ, PT ;  /* 0x000000ff0600720c */ /* 0x000fc60003f05270 */
[----:B------:R-:W-:Y:S01]  /*00f0*/  ISETP.GE.U32.AND P2, PT, R4, 0x2, PT ;  /* 0x000000020400780c */ /* 0x000fe20003f46070 */
[----:B0-----:R-:W-:-:S06]  /*0100*/  ULEA UR4, UR5, UR4, 0x18 ;  /* 0x0000000405047291 */ /* 0x001fcc000f8ec0ff */
[----:B------:R-:W-:-:S05]  /*0110*/  LEA R0, R6, UR4, 0x2 ;  /* 0x0000000406007c11 */ /* 0x000fca000f8e10ff */
[----:B--2---:R0:W-:Y:S04]  /*0120*/  @!P1 STS [R0], R3 ;  /* 0x0000000300009388 */ /* 0x0041e80000000800 */
[----:B------:R0:W-:Y:S01]  /*0130*/  @P1 STS [R0], RZ ;  /* 0x000000ff00001388 */ /* 0x0001e20000000800 */
[----:B------:R-:W-:Y:S06]  /*0140*/  BAR.SYNC.DEFER_BLOCKING 0x0 ;  /* 0x0000000000007b1d */ /* 0x000fec0000010000 */
[----:B------:R-:W-:Y:S05]  /*0150*/  @!P2 BRA `(.L_x_0) ;  /* 0x00000000002ca947 */ /* 0x000fea0003800000 */
.L_x_1:
[----:B------:R-:W-:-:S04]  /*0160*/  SHF.R.U32.HI R5, RZ, 0x1, R4 ;  /* 0x00000001ff057819 */ /* 0x000fc80000011604 */
[----:B------:R-:W-:-:S13]  /*0170*/  ISETP.GE.U32.AND P1, PT, R6, R5, PT ;  /* 0x000000050600720c */ /* 0x000fda0003f26070 */
[----:B------:R-:W-:Y:S01]  /*0180*/  @!P1 IMAD R2, R5, 0x4, R0 ;  /* 0x0000000405029824 */ /* 0x000fe200078e0200 */
[----:B0-----:R-:W-:Y:S05]  /*0190*/  @!P1 LDS R3, [R0] ;  /* 0x0000000000039984 */ /* 0x001fea0000000800 */
[----:B------:R-:W0:Y:S02]  /*01a0*/  @!P1 LDS R2, [R2] ;  /* 0x0000000002029984 */ /* 0x000e240000000800 */
[----:B0-----:R-:W-:-:S05]  /*01b0*/  @!P1 FADD R3, R2, R3 ;  /* 0x0000000302039221 */ /* 0x001fca0000000000 */
[----:B------:R1:W-:Y:S01]  /*01c0*/  @!P1 STS [R0], R3 ;  /* 0x0000000300009388 */ /* 0x0003e20000000800 */
[----:B------:R-:W-:Y:S01]  /*01d0*/  BAR.SYNC.DEFER_BLOCKING 0x0 ;  /* 0x0000000000007b1d */ /* 0x000fe20000010000 */
[----:B------:R-:W-:Y:S01]  /*01e0*/  ISETP.GT.U32.AND P1, PT, R4, 0x3, PT ;  /* 0x000000030400780c */ /* 0x000fe20003f24070 */
[----:B------:R-:W-:-:S12]  /*01f0*/  IMAD.MOV.U32 R4, RZ, RZ, R5 ;  /* 0x000000ffff047224 */ /* 0x000fd800078e0005 */
[----:B-1----:R-:W-:Y:S05]  /*0200*/  @P1 BRA `(.L_x_1) ;  /* 0xfffffffc00d41947 */ /* 0x002fea000383ffff */
.L_x_0:
[----:B------:R-:W-:Y:S05]  /*0210*/  @P0 EXIT ;  /* 0x000000000000094d */ /* 0x000fea0003800000 */
[----:B------:R-:W1:Y:S01]  /*0220*/  S2UR UR5, SR_CgaCtaId ;  /* 0x00000000000579c3 */ /* 0x000e620000008800 */
[----:B------:R-:W-:-:S07]  /*0230*/  UMOV UR4, 0x400 ;  /* 0x0000040000047882 */ /* 0x000fce0000000000 */
[----:B0-----:R-:W0:Y:S01]  /*0240*/  LDC.64 R2, c[0x0][0x380] ;  /* 0x0000e000ff027b82 */ /* 0x001e220000000a00 */
[----:B-1----:R-:W-:Y:S01]  /*0250*/  ULEA UR4, UR5, UR4, 0x18 ;  /* 0x0000000405047291 */ /* 0x002fe2000f8ec0ff */
[----:B0-----:R-:W-:-:S08]  /*0260*/  IMAD.WIDE.U32 R2, R7, 0x4, R2 ;  /* 0x0000000407027825 */ /* 0x001fd000078e0002 */
[----:B------:R-:W0:Y:S04]  /*0270*/  LDS R5, [UR4] ;  /* 0x00000004ff057984 */ /* 0x000e280008000800 */
[----:B0-----:R-:W-:Y:S01]  /*0280*/  STG.E desc[UR6][R2.64], R5 ;  /* 0x0000000502007986 */ /* 0x001fe2000c101906 */
[----:B------:R-:W-:Y:S05]  /*0290*/  EXIT ;  /* 0x000000000000794d */ /* 0x000fea0003800000 */
.L_x_2:
[----:B------:R-:W-:-:S00]  /*02a0*/  BRA `(.L_x_2) ;  /* 0xfffffffc00fc7947 */ /* 0x000fc0000383ffff */
[----:B------:R-:W-:-:S00]  /*02b0*/  NOP ;  /* 0x0000000000007918 */ /* 0x000fc00000000000 */
        /* <DEDUP_REMOVED lines=12> */
.L_x_6:


//--------------------- .text._Z12reduction_v1Pfi --------------------------
	.section	.text._Z12reduction_v1Pfi,"ax",@progbits
	.align	128
        .global         _Z12reduction_v1Pfi
        .type           _Z12reduction_v1Pfi,@function
        .size           _Z12reduction_v1Pfi,(.L_x_7 - _Z12reduction_v1Pfi)
        .other          _Z12reduction_v1Pfi,@"STO_CUDA_ENTRY STV_DEFAULT"
_Z12reduction_v1Pfi:
.text._Z12reduction_v1Pfi:
        /* <DEDUP_REMOVED lines=12> */
[----:B------:R-:W-:Y:S01]  /*00c0*/  UMOV UR4, 0x400 ;  /* 0x0000040000047882 */ /* 0x000fe20000000000 */
[----:B------:R-:W-:Y:S01]  /*00d0*/  UISETP.GE.U32.AND UP0, UPT, UR8, 0x2, UPT ;  /* 0x000000020800788c */ /* 0x000fe2000bf06070 */
[----:B------:R-:W-:Y:S01]  /*00e0*/  ISETP.NE.AND P0, PT, R7, RZ, PT ;  /* 0x000000ff0700720c */ /* 0x000fe20003f05270 */
[----:B0-----:R-:W-:-:S06]  /*00f0*/  ULEA UR4, UR5, UR4, 0x18 ;  /* 0x0000000405047291 */ /* 0x001fcc000f8ec0ff */
[----:B------:R-:W-:-:S05]  /*0100*/  LEA R0, R7, UR4, 0x2 ;  /* 0x0000000407007c11 */ /* 0x000fca000f8e10ff */
[----:B--2---:R0:W-:Y:S04]  /*0110*/  @!P1 STS [R0], R3 ;  /* 0x0000000300009388 */ /* 0x0041e80000000800 */
[----:B------:R0:W-:Y:S01]  /*0120*/  @P1 STS [R0], RZ ;  /* 0x000000ff00001388 */ /* 0x0001e20000000800 */
[----:B------:R-:W-:Y:S06]  /*0130*/  BAR.SYNC.DEFER_BLOCKING 0x0 ;  /* 0x0000000000007b1d */ /* 0x000fec0000010000 */
[----:B------:R-:W-:Y:S05]  /*0140*/  BRA.U !UP0, `(.L_x_3) ;  /* 0x0000000108347547 */ /* 0x000fea000b800000 */
[----:B0-----:R-:W-:-:S07]  /*0150*/  IMAD.MOV.U32 R3, RZ, RZ, 0x1 ;  /* 0x00000001ff037424 */ /* 0x001fce00078e00ff */
.L_x_4:
[----:B------:R-:W-:-:S05]  /*0160*/  SHF.L.U32 R6, R3, 0x1, RZ ;  /* 0x0000000103067819 */ /* 0x000fca00000006ff */
[----:B------:R-:W-:-:S05]  /*0170*/  VIADD R2, R6, 0xffffffff ;  /* 0xffffffff06027836 */ /* 0x000fca0000000000 */
[----:B------:R-:W-:-:S13]  /*0180*/  LOP3.LUT P1, RZ, R2, R7, RZ, 0xc0, !PT ;  /* 0x0000000702ff7212 */ /* 0x000fda000782c0ff */
[----:B------:R-:W-:Y:S02]  /*0190*/  @!P1 LEA R2, R3, R0, 0x2 ;  /* 0x0000000003029211 */ /* 0x000fe400078e10ff */
[----:B------:R-:W-:Y:S04]  /*01a0*/  @!P1 LDS R3, [R0] ;  /* 0x0000000000039984 */ /* 0x000fe80000000800 */
[----:B------:R-:W0:Y:S02]  /*01b0*/  @!P1 LDS R2, [R2] ;  /* 0x0000000002029984 */ /* 0x000e240000000800 */
[----:B0-----:R-:W-:Y:S01]  /*01c0*/  @!P1 FADD R5, R2, R3 ;  /* 0x0000000302059221 */ /* 0x001fe20000000000 */
[----:B------:R-:W-:-:S04]  /*01d0*/  IMAD.MOV.U32 R3, RZ, RZ, R6 ;  /* 0x000000ffff037224 */ /* 0x000fc800078e0006 */
[----:B------:R1:W-:Y:S01]  /*01e0*/  @!P1 STS [R0], R5 ;  /* 0x0000000500009388 */ /* 0x0003e20000000800 */
[----:B------:R-:W-:Y:S01]  /*01f0*/  BAR.SYNC.DEFER_BLOCKING 0x0 ;  /* 0x0000000000007b1d */ /* 0x000fe20000010000 */
[----:B------:R-:W-:-:S13]  /*0200*/  ISETP.GE.U32.AND P1, PT, R6, UR8, PT ;  /* 0x0000000806007c0c */ /* 0x000fda000bf26070 */
[----:B-1----:R-:W-:Y:S05]  /*0210*/  @!P1 BRA `(.L_x_4) ;  /* 0xfffffffc00d09947 */ /* 0x002fea000383ffff */
.L_x_3:
        /* <DEDUP_REMOVED lines=9> */
.L_x_5:
        /* <DEDUP_REMOVED lines=13> */
.L_x_7:


//--------------------- .nv.shared._Z12reduction_v2Pfi --------------------------
	.section	.nv.shared._Z12reduction_v2Pfi,"aw",@nobits
	.sectionflags	@""
	.align	4
.nv.shared._Z12reduction_v2Pfi:
	.zero		3072


//--------------------- .nv.shared.reserved.0     --------------------------
	.section	.nv.shared.reserved.0,"aw",@nobits
	.weak		__nv_reservedSMEM_offset_0_alias
	.size		__nv_reservedSMEM_offset_0_alias, 0, 64
	.other		__nv_reservedSMEM_offset_0_alias,@"STO_CUDA_RESERVED_SHARED STV_DEFAULT"
__nv_reservedSMEM_offset_0_alias:
	.zero		0
	.zero		64


//--------------------- .nv.shared._Z12reduction_v1Pfi --------------------------
	.section	.nv.shared._Z12reduction_v1Pfi,"aw",@nobits
	.sectionflags	@""
	.align	4
.nv.shared._Z12reduction_v1Pfi:
	.zero		3072


//--------------------- .nv.constant0._Z12reduction_v2Pfi --------------------------
	.section	.nv.constant0._Z12reduction_v2Pfi,"a",@progbits
	.sectionflags	@""
	.align	4
.nv.constant0._Z12reduction_v2Pfi:
	.zero		908


//--------------------- .nv.constant0._Z12reduction_v1Pfi --------------------------
	.section	.nv.constant0._Z12reduction_v1Pfi,"a",@progbits
	.sectionflags	@""
	.align	4
.nv.constant0._Z12reduction_v1Pfi:
	.zero		908


//--------------------- SYMBOLS --------------------------

	.type		.nv.reservedSmem.offset0,@object
	.size		.nv.reservedSmem.offset0,0x4
	.type		.nv.reservedSmem.cap,@object
	.size		.nv.reservedSmem.cap,0x4
